	.headerflags	@"EF_CUDA_TEXMODE_UNIFIED EF_CUDA_64BIT_ADDRESS EF_CUDA_ACCELERATORS EF_CUDA_SM90 EF_CUDA_VIRTUAL_SM(EF_CUDA_SM90)"
	.elftype	@"ET_EXEC"


//--------------------- .nv.info                  --------------------------
	.section	.nv.info,"",@"SHT_CUDA_INFO"
	.align	4


	//----- nvinfo : EIATTR_REGCOUNT
	.align		4
        /*0000*/ 	.byte	0x04, 0x2f
        /*0002*/ 	.short	(.L_3 - .L_2)
	.align		4
.L_2:
        /*0004*/ 	.word	index@(triton_poi_fused__native_batch_norm_legit_no_training_add_convolution_elu_22)
        /*0008*/ 	.word	0x0000001a


	//----- nvinfo : EIATTR_MIN_STACK_SIZE
	.align		4
.L_3:
        /*000c*/ 	.byte	0x04, 0x12
        /*000e*/ 	.short	(.L_5 - .L_4)
	.align		4
.L_4:
        /*0010*/ 	.word	index@(triton_poi_fused__native_batch_norm_legit_no_training_add_convolution_elu_22)
        /*0014*/ 	.word	0x00000000


	//----- nvinfo : EIATTR_FRAME_SIZE
	.align		4
.L_5:
        /*0018*/ 	.byte	0x04, 0x11
        /*001a*/ 	.short	(.L_7 - .L_6)
	.align		4
.L_6:
        /*001c*/ 	.word	index@(triton_poi_fused__native_batch_norm_legit_no_training_add_convolution_elu_22)
        /*0020*/ 	.word	0x00000000


	//----- nvinfo : EIATTR_MIN_STACK_SIZE
	.align		4
.L_7:
        /*0024*/ 	.byte	0x04, 0x12
        /*0026*/ 	.short	(.L_9 - .L_8)
	.align		4
.L_8:
        /*0028*/ 	.word	index@(triton_poi_fused__native_batch_norm_legit_no_training_add_convolution_elu_22)
        /*002c*/ 	.word	0x00000000
.L_9:


//--------------------- .nv.info.triton_poi_fused__native_batch_norm_legit_no_training_add_convolution_elu_22 --------------------------
	.section	.nv.info.triton_poi_fused__native_batch_norm_legit_no_training_add_convolution_elu_22,"",@"SHT_CUDA_INFO"
	.sectionflags	@""
	.align	4


	//----- nvinfo : EIATTR_CUDA_API_VERSION
	.align		4
        /*0000*/ 	.byte	0x04, 0x37
        /*0002*/ 	.short	(.L_11 - .L_10)
.L_10:
        /*0004*/ 	.word	0x0000007c


	//----- nvinfo : EIATTR_KPARAM_INFO
	.align		4
.L_11:
        /*0008*/ 	.byte	0x04, 0x17
        /*000a*/ 	.short	(.L_13 - .L_12)
.L_12:
        /*000c*/ 	.word	0x00000000
        /*0010*/ 	.short	0x0008
        /*0012*/ 	.short	0x0040
        /*0014*/ 	.byte	0x00, 0xf0, 0x11, 0x00


	//----- nvinfo : EIATTR_KPARAM_INFO
	.align		4
.L_13:
        /*0018*/ 	.byte	0x04, 0x17
        /*001a*/ 	.short	(.L_15 - .L_14)
.L_14:
        /*001c*/ 	.word	0x00000000
        /*0020*/ 	.short	0x0007
        /*0022*/ 	.short	0x0038
        /*0024*/ 	.byte	0x00, 0xf4, 0x21, 0x00


	//----- nvinfo : EIATTR_KPARAM_INFO
	.align		4
.L_15:
        /*0028*/ 	.byte	0x04, 0x17
        /*002a*/ 	.short	(.L_17 - .L_16)
.L_16:
        /*002c*/ 	.word	0x00000000
        /*0030*/ 	.short	0x0006
        /*0032*/ 	.short	0x0030
        /*0034*/ 	.byte	0x00, 0xf4, 0x21, 0x00


	//----- nvinfo : EIATTR_KPARAM_INFO
	.align		4
.L_17:
        /*0038*/ 	.byte	0x04, 0x17
        /*003a*/ 	.short	(.L_19 - .L_18)
.L_18:
        /*003c*/ 	.word	0x00000000
        /*0040*/ 	.short	0x0005
        /*0042*/ 	.short	0x0028
        /*0044*/ 	.byte	0x00, 0xf4, 0x21, 0x00


	//----- nvinfo : EIATTR_KPARAM_INFO
	.align		4
.L_19:
        /*0048*/ 	.byte	0x04, 0x17
        /*004a*/ 	.short	(.L_21 - .L_20)
.L_20:
        /*004c*/ 	.word	0x00000000
        /*0050*/ 	.short	0x0004
        /*0052*/ 	.short	0x0020
        /*0054*/ 	.byte	0x00, 0xf4, 0x21, 0x00


	//----- nvinfo : EIATTR_KPARAM_INFO
	.align		4
.L_21:
        /*0058*/ 	.byte	0x04, 0x17
        /*005a*/ 	.short	(.L_23 - .L_22)
.L_22:
        /*005c*/ 	.word	0x00000000
        /*0060*/ 	.short	0x0003
        /*0062*/ 	.short	0x0018
        /*0064*/ 	.byte	0x00, 0xf4, 0x21, 0x00


	//----- nvinfo : EIATTR_KPARAM_INFO
	.align		4
.L_23:
        /*0068*/ 	.byte	0x04, 0x17
        /*006a*/ 	.short	(.L_25 - .L_24)
.L_24:
        /*006c*/ 	.word	0x00000000
        /*0070*/ 	.short	0x0002
        /*0072*/ 	.short	0x0010
        /*0074*/ 	.byte	0x00, 0xf4, 0x21, 0x00


	//----- nvinfo : EIATTR_KPARAM_INFO
	.align		4
.L_25:
        /*0078*/ 	.byte	0x04, 0x17
        /*007a*/ 	.short	(.L_27 - .L_26)
.L_26:
        /*007c*/ 	.word	0x00000000
        /*0080*/ 	.short	0x0001
        /*0082*/ 	.short	0x0008
        /*0084*/ 	.byte	0x00, 0xf4, 0x21, 0x00


	//----- nvinfo : EIATTR_KPARAM_INFO
	.align		4
.L_27:
        /*0088*/ 	.byte	0x04, 0x17
        /*008a*/ 	.short	(.L_29 - .L_28)
.L_28:
        /*008c*/ 	.word	0x00000000
        /*0090*/ 	.short	0x0000
        /*0092*/ 	.short	0x0000
        /*0094*/ 	.byte	0x00, 0xf4, 0x21, 0x00


	//----- nvinfo : EIATTR_SPARSE_MMA_MASK
	.align		4
.L_29:
        /*0098*/ 	.byte	0x03, 0x50
        /*009a*/ 	.short	0x0000


	//----- nvinfo : EIATTR_MAXREG_COUNT
	.align		4
        /*009c*/ 	.byte	0x03, 0x1b
        /*009e*/ 	.short	0x00ff


	//----- nvinfo : EIATTR_EXIT_INSTR_OFFSETS
	.align		4
        /*00a0*/ 	.byte	0x04, 0x1c
        /*00a2*/ 	.short	(.L_31 - .L_30)


	//   ....[0]....
.L_30:
        /*00a4*/ 	.word	0x00000ae0


	//----- nvinfo : EIATTR_REQNTID
	.align		4
.L_31:
        /*00a8*/ 	.byte	0x04, 0x10
        /*00aa*/ 	.short	(.L_33 - .L_32)
.L_32:
        /*00ac*/ 	.word	0x00000100
        /*00b0*/ 	.word	0x00000001
        /*00b4*/ 	.word	0x00000001


	//----- nvinfo : EIATTR_CBANK_PARAM_SIZE
	.align		4
.L_33:
        /*00b8*/ 	.byte	0x03, 0x19
        /*00ba*/ 	.short	0x0044


	//----- nvinfo : EIATTR_PARAM_CBANK
	.align		4
        /*00bc*/ 	.byte	0x04, 0x0a
        /*00be*/ 	.short	(.L_35 - .L_34)
	.align		4
.L_34:
        /*00c0*/ 	.word	index@(.nv.constant0.triton_poi_fused__native_batch_norm_legit_no_training_add_convolution_elu_22)
        /*00c4*/ 	.short	0x0210
        /*00c6*/ 	.short	0x0044


	//----- nvinfo : EIATTR_SW_WAR
	.align		4
.L_35:
        /*00c8*/ 	.byte	0x04, 0x36
        /*00ca*/ 	.short	(.L_37 - .L_36)
.L_36:
        /*00cc*/ 	.word	0x00000008
.L_37:


//--------------------- .nv.callgraph             --------------------------
	.section	.nv.callgraph,"",@"SHT_CUDA_CALLGRAPH"
	.align	4
	.sectionentsize	8
	.align		4
        /*0000*/ 	.word	0x00000000
	.align		4
        /*0004*/ 	.word	0xffffffff
	.align		4
        /*0008*/ 	.word	0x00000000
	.align		4
        /*000c*/ 	.word	0xfffffffe
	.align		4
        /*0010*/ 	.word	0x00000000
	.align		4
        /*0014*/ 	.word	0xfffffffd
	.align		4
        /*0018*/ 	.word	0x00000000
	.align		4
        /*001c*/ 	.word	0xfffffffc


//--------------------- .nv.constant4             --------------------------
	.section	.nv.constant4,"a",@progbits
	.align	8
	.align		8
.nv.constant4:
        /*0000*/ 	.dword	_$_str
	.align		8
        /*0008*/ 	.dword	_$_str_$_2


//--------------------- .text.triton_poi_fused__native_batch_norm_legit_no_training_add_convolution_elu_22 --------------------------
	.section	.text.triton_poi_fused__native_batch_norm_legit_no_training_add_convolution_elu_22,"ax",@progbits
	.align	128
        .global         triton_poi_fused__native_batch_norm_legit_no_training_add_convolution_elu_22
        .type           triton_poi_fused__native_batch_norm_legit_no_training_add_convolution_elu_22,@function
        .size           triton_poi_fused__native_batch_norm_legit_no_training_add_convolution_elu_22,(.L_x_1 - triton_poi_fused__native_batch_norm_legit_no_training_add_convolution_elu_22)
        .other          triton_poi_fused__native_batch_norm_legit_no_training_add_convolution_elu_22,@"STO_CUDA_ENTRY STV_DEFAULT"
triton_poi_fused__native_batch_norm_legit_no_training_add_convolution_elu_22:
.text.triton_poi_fused__native_batch_norm_legit_no_training_add_convolution_elu_22:
[----:B------:R-:W-:Y:S01]  /*0000*/  LDC R1, c[0x0][0x28] ;  /* 0x00000a00ff017b82 */ /* 0x000fe20000000800 */
[----:B------:R-:W1:Y:S07]  /*0010*/  S2R R0, SR_TID.X ;  /* 0x0000000000007919 */ /* 0x000e6e0000002100 */
[----:B------:R-:W2:Y:S01]  /*0020*/  LDC.64 R10, c[0x0][0x230] ;  /* 0x00008c00ff0a7b82 */ /* 0x000ea20000000a00 */
[----:B------:R-:W-:Y:S01]  /*0030*/  ULDC.64 UR4, c[0x0][0x208] ;  /* 0x0000820000047ab9 */ /* 0x000fe20000000a00 */
[----:B------:R-:W3:Y:S06]  /*0040*/  S2R R5, SR_CTAID.X ;  /* 0x0000000000057919 */ /* 0x000eec0000002500 */
[----:B------:R-:W4:Y:S08]  /*0050*/  LDC.64 R14, c[0x0][0x220] ;  /* 0x00008800ff0e7b82 */ /* 0x000f300000000a00 */
[----:B------:R-:W5:Y:S08]  /*0060*/  LDC.64 R16, c[0x0][0x228] ;  /* 0x00008a00ff107b82 */ /* 0x000f700000000a00 */
[----:B------:R-:W2:Y:S01]  /*0070*/  LDC.64 R18, c[0x0][0x238] ;  /* 0x00008e00ff127b82 */ /* 0x000ea20000000a00 */
[----:B-1----:R-:W-:-:S02]  /*0080*/  SHF.L.U32 R0, R0, 0x1, RZ ;  /* 0x0000000100007819 */ /* 0x002fc400000006ff */
[----:B---3--:R-:W-:Y:S02]  /*0090*/  SHF.R.S32.HI R3, RZ, 0x16, R5 ;  /* 0x00000016ff037819 */ /* 0x008fe40000011405 */
[----:B------:R-:W-:Y:S02]  /*00a0*/  LOP3.LUT R0, R0, 0x1fe, RZ, 0xc0, !PT ;  /* 0x000001fe00007812 */ /* 0x000fe400078ec0ff */
[----:B------:R-:W-:Y:S02]  /*00b0*/  SGXT R3, R3, 0x1 ;  /* 0x000000010303781a */ /* 0x000fe40000000200 */
[----:B------:R-:W-:Y:S02]  /*00c0*/  LEA R0, R5, R0, 0x9 ;  /* 0x0000000005007211 */ /* 0x000fe400078e48ff */
[----:B------:R-:W1:Y:S02]  /*00d0*/  LDC.64 R4, c[0x0][0x240] ;  /* 0x00009000ff047b82 */ /* 0x000e640000000a00 */
[----:B------:R-:W-:-:S04]  /*00e0*/  LEA.HI R3, R3, R0, RZ, 0x12 ;  /* 0x0000000003037211 */ /* 0x000fc800078f90ff */
[----:B------:R-:W-:-:S04]  /*00f0*/  SHF.R.S32.HI R3, RZ, 0x12, R3 ;  /* 0x00000012ff037819 */ /* 0x000fc80000011403 */
[----:B------:R-:W-:-:S04]  /*0100*/  SHF.R.S32.HI R2, RZ, 0xf, R3 ;  /* 0x0000000fff027819 */ /* 0x000fc80000011403 */
[----:B------:R-:W-:-:S04]  /*0110*/  LOP3.LUT R2, R2, 0xffff, RZ, 0xc0, !PT ;  /* 0x0000ffff02027812 */ /* 0x000fc800078ec0ff */
[----:B------:R-:W-:-:S04]  /*0120*/  LEA.HI R2, R2, R3, RZ, 0x15 ;  /* 0x0000000302027211 */ /* 0x000fc800078fa8ff */
[----:B------:R-:W-:-:S04]  /*0130*/  LOP3.LUT R2, R2, 0xffe0, RZ, 0xc0, !PT ;  /* 0x0000ffe002027812 */ /* 0x000fc800078ec0ff */
[----:B------:R-:W-:-:S04]  /*0140*/  IADD3 R2, RZ, -R2, RZ ;  /* 0x80000002ff027210 */ /* 0x000fc80007ffe0ff */
[----:B------:R-:W-:-:S04]  /*0150*/  PRMT R2, R2, 0x7710, RZ ;  /* 0x0000771002027816 */ /* 0x000fc800000000ff */
[----:B------:R-:W-:-:S04]  /*0160*/  IADD3 R3, R3, R2, RZ ;  /* 0x0000000203037210 */ /* 0x000fc80007ffe0ff */
[----:B------:R-:W-:Y:S02]  /*0170*/  PRMT R13, R3, 0x9910, RZ ;  /* 0x00009910030d7816 */ /* 0x000fe400000000ff */
[----:B------:R-:W3:Y:S03]  /*0180*/  LDC.64 R2, c[0x0][0x210] ;  /* 0x00008400ff027b82 */ /* 0x000ee60000000a00 */
[----:B--2---:R-:W-:-:S05]  /*0190*/  IMAD.WIDE R10, R13, 0x4, R10 ;  /* 0x000000040d0a7825 */ /* 0x004fca00078e020a */
[----:B------:R-:W2:Y:S01]  /*01a0*/  LDG.E.EL R6, desc[UR4][R10.64] ;  /* 0x000000040a067981 */ /* 0x000ea2000c2e1900 */
[----:B----4-:R-:W-:-:S04]  /*01b0*/  IMAD.WIDE R14, R13, 0x4, R14 ;  /* 0x000000040d0e7825 */ /* 0x010fc800078e020e */
[C---:B-----5:R-:W-:Y:S01]  /*01c0*/  IMAD.WIDE R16, R13.reuse, 0x4, R16 ;  /* 0x000000040d107825 */ /* 0x060fe200078e0210 */
[----:B------:R-:W4:Y:S03]  /*01d0*/  LDG.E.EL R7, desc[UR4][R14.64] ;  /* 0x000000040e077981 */ /* 0x000f26000c2e1900 */
[C---:B0-----:R-:W-:Y:S01]  /*01e0*/  IMAD.WIDE R18, R13.reuse, 0x4, R18 ;  /* 0x000000040d127825 */ /* 0x041fe200078e0212 */
[----:B------:R0:W5:Y:S03]  /*01f0*/  LDG.E.EL R10, desc[UR4][R16.64] ;  /* 0x00000004100a7981 */ /* 0x000166000c2e1900 */
[----:B---3--:R-:W-:Y:S01]  /*0200*/  IMAD.WIDE R2, R0, 0x4, R2 ;  /* 0x0000000400027825 */ /* 0x008fe200078e0202 */
[----:B------:R-:W3:Y:S04]  /*0210*/  LDG.E.EL R11, desc[UR4][R18.64] ;  /* 0x00000004120b7981 */ /* 0x000ee8000c2e1900 */
[----:B------:R-:W4:Y:S01]  /*0220*/  LDG.E.64 R8, desc[UR4][R2.64] ;  /* 0x0000000402087981 */ /* 0x000f22000c1e1b00 */
[----:B-1----:R-:W-:-:S02]  /*0230*/  IMAD.WIDE R12, R13, 0x4, R4 ;  /* 0x000000040d0c7825 */ /* 0x002fc400078e0204 */
[----:B------:R-:W1:Y:S04]  /*0240*/  LDC.64 R4, c[0x0][0x248] ;  /* 0x00009200ff047b82 */ /* 0x000e680000000a00 */
[----:B------:R0:W3:Y:S01]  /*0250*/  LDG.E.EL R12, desc[UR4][R12.64] ;  /* 0x000000040c0c7981 */ /* 0x0000e2000c2e1900 */
[----:B-1----:R-:W-:-:S06]  /*0260*/  IMAD.WIDE R4, R0, 0x4, R4 ;  /* 0x0000000400047825 */ /* 0x002fcc00078e0204 */
[----:B------:R-:W3:Y:S01]  /*0270*/  LDG.E.64 R4, desc[UR4][R4.64] ;  /* 0x0000000404047981 */ /* 0x000ee2000c1e1b00 */
[----:B0-----:R-:W-:Y:S01]  /*0280*/  HFMA2.MMA R16, -RZ, RZ, 1.625, 0 ;  /* 0x3e800000ff107435 */ /* 0x001fe200000001ff */
[----:B--2---:R-:W-:-:S04]  /*0290*/  FADD R14, R6, 9.9999997473787516356e-06 ;  /* 0x3727c5ac060e7421 */ /* 0x004fc80000000000 */
[----:B------:R-:W0:Y:S02]  /*02a0*/  MUFU.SQRT R15, R14 ;  /* 0x0000000e000f7308 */ /* 0x000e240000002000 */
[C---:B0-----:R-:W-:Y:S02]  /*02b0*/  FSETP.GT.AND P0, PT, R15.reuse, 8.50705917302346158658e+37, PT ;  /* 0x7e8000000f00780b */ /* 0x041fe40003f04000 */
[----:B------:R-:W-:-:S11]  /*02c0*/  FSETP.GEU.AND P1, PT, R15, 1.175494350822287508e-38, PT ;  /* 0x008000000f00780b */ /* 0x000fd60003f2e000 */
[----:B------:R-:W-:-:S04]  /*02d0*/  @P0 FMUL R15, R15, 0.25 ;  /* 0x3e8000000f0f0820 */ /* 0x000fc80000400000 */
[----:B------:R-:W-:-:S06]  /*02e0*/  @!P1 FMUL R15, R15, 16777216 ;  /* 0x4b8000000f0f9820 */ /* 0x000fcc0000400000 */
[----:B------:R-:W0:Y:S01]  /*02f0*/  MUFU.RCP R15, R15 ;  /* 0x0000000f000f7308 */ /* 0x000e220000001000 */
[----:B------:R-:W-:Y:S01]  /*0300*/  FSEL R16, R16, 1, P0 ;  /* 0x3f80000010107808 */ /* 0x000fe20000000000 */
[----:B----4-:R-:W-:-:S04]  /*0310*/  FADD R6, R8, R7 ;  /* 0x0000000708067221 */ /* 0x010fc80000000000 */
[----:B------:R-:W-:Y:S01]  /*0320*/  @!P1 FMUL R16, R16, 16777216 ;  /* 0x4b80000010109820 */ /* 0x000fe20000400000 */
[C---:B-----5:R-:W-:Y:S01]  /*0330*/  FADD R8, -R10.reuse, R6 ;  /* 0x000000060a087221 */ /* 0x060fe20000000100 */
[----:B------:R-:W-:Y:S02]  /*0340*/  FADD R7, R9, R7 ;  /* 0x0000000709077221 */ /* 0x000fe40000000000 */
[----:B0-----:R-:W-:Y:S02]  /*0350*/  FMUL R13, R15, R16 ;  /* 0x000000100f0d7220 */ /* 0x001fe40000400000 */
[----:B------:R-:W-:Y:S02]  /*0360*/  FADD R10, -R10, R7 ;  /* 0x000000070a0a7221 */ /* 0x000fe40000000100 */
[-C--:B------:R-:W-:Y:S02]  /*0370*/  FMUL R8, R8, R13.reuse ;  /* 0x0000000d08087220 */ /* 0x080fe40000400000 */
[----:B------:R-:W-:-:S02]  /*0380*/  FMUL R13, R10, R13 ;  /* 0x0000000d0a0d7220 */ /* 0x000fc40000400000 */
[C-C-:B---3--:R-:W-:Y:S02]  /*0390*/  FFMA R9, R11.reuse, R8, R12.reuse ;  /* 0x000000080b097223 */ /* 0x148fe4000000000c */
[----:B------:R-:W-:Y:S02]  /*03a0*/  FFMA R11, R11, R13, R12 ;  /* 0x0000000d0b0b7223 */ /* 0x000fe4000000000c */
[----:B------:R-:W-:Y:S02]  /*03b0*/  FMUL R10, R9, 1.4426950216293334961 ;  /* 0x3fb8aa3b090a7820 */ /* 0x000fe40000400000 */
[----:B------:R-:W-:-:S04]  /*03c0*/  FMUL R14, R11, 1.4426950216293334961 ;  /* 0x3fb8aa3b0b0e7820 */ /* 0x000fc80000400000 */
[----:B------:R-:W0:Y:S01]  /*03d0*/  FRND R10, R10 ;  /* 0x0000000a000a7307 */ /* 0x000e220000201000 */
[----:B------:R-:W-:Y:S01]  /*03e0*/  FADD.FTZ R8, |R9|, -RZ ;  /* 0x800000ff09087221 */ /* 0x000fe20000010200 */
[----:B------:R-:W-:-:S06]  /*03f0*/  FADD.FTZ R12, |R11|, -RZ ;  /* 0x800000ff0b0c7221 */ /* 0x000fcc0000010200 */
[----:B------:R-:W1:Y:S01]  /*0400*/  FRND R14, R14 ;  /* 0x0000000e000e7307 */ /* 0x000e620000201000 */
[----:B------:R-:W-:Y:S02]  /*0410*/  FSETP.GEU.AND P0, PT, R8, 0.40999999642372131348, PT ;  /* 0x3ed1eb850800780b */ /* 0x000fe40003f0e000 */
[----:B------:R-:W-:Y:S02]  /*0420*/  FSETP.GEU.AND P1, PT, R12, 0.40999999642372131348, PT ;  /* 0x3ed1eb850c00780b */ /* 0x000fe40003f2e000 */
[----:B0-----:R-:W-:Y:S02]  /*0430*/  FSEL R12, R10, RZ, P0 ;  /* 0x000000ff0a0c7208 */ /* 0x001fe40000000000 */
[----:B------:R-:W-:-:S03]  /*0440*/  MOV R8, 0x3ab5ebe6 ;  /* 0x3ab5ebe600087802 */ /* 0x000fc60000000f00 */
[----:B------:R-:W-:Y:S01]  /*0450*/  FFMA.FTZ R13, -R12, 0.693145751953125, R9 ;  /* 0x3f3172000c0d7823 */ /* 0x000fe20000010109 */
[----:B-1----:R-:W-:-:S03]  /*0460*/  FSEL R16, R14, RZ, P1 ;  /* 0x000000ff0e107208 */ /* 0x002fc60000800000 */
[C---:B------:R-:W-:Y:S01]  /*0470*/  FFMA.FTZ R15, -R12.reuse, 1.428606765330187045e-06, R13 ;  /* 0x35bfbe8e0c0f7823 */ /* 0x040fe2000001010d */
[----:B------:R-:W-:Y:S01]  /*0480*/  FSETP.NEU.AND P0, PT, R12, 128, PT ;  /* 0x430000000c00780b */ /* 0x000fe20003f0d000 */
[----:B------:R-:W-:-:S03]  /*0490*/  FFMA.FTZ R17, -R16, 0.693145751953125, R11 ;  /* 0x3f31720010117823 */ /* 0x000fc6000001010b */
[----:B------:R-:W-:Y:S01]  /*04a0*/  FSEL R10, R12, 127, P0 ;  /* 0x42fe00000c0a7808 */ /* 0x000fe20000000000 */
[C---:B------:R-:W-:Y:S01]  /*04b0*/  FFMA.FTZ R12, R15.reuse, R8, 0.0083824126049876213074 ;  /* 0x3c0956630f0c7423 */ /* 0x040fe20000010008 */
[C---:B------:R-:W-:Y:S01]  /*04c0*/  FSETP.NEU.AND P4, PT, R16.reuse, 128, PT ;  /* 0x430000001000780b */ /* 0x040fe20003f8d000 */
[C---:B------:R-:W-:Y:S01]  /*04d0*/  FFMA.FTZ R19, -R16.reuse, 1.428606765330187045e-06, R17 ;  /* 0x35bfbe8e10137823 */ /* 0x040fe20000010111 */
[----:B------:R-:W0:Y:S01]  /*04e0*/  MUFU.EX2 R13, R10 ;  /* 0x0000000a000d7308 */ /* 0x000e220000000800 */
[----:B------:R-:W-:Y:S01]  /*04f0*/  FFMA.FTZ R14, R15, R12, 0.041667830199003219604 ;  /* 0x3d2aabe30f0e7423 */ /* 0x000fe2000001000c */
[----:B------:R-:W-:Y:S01]  /*0500*/  FSEL R12, R16, 127, P4 ;  /* 0x42fe0000100c7808 */ /* 0x000fe20002000000 */
[----:B------:R-:W-:Y:S02]  /*0510*/  FFMA.FTZ R18, R19, R8, 0.0083824126049876213074 ;  /* 0x3c09566313127423 */ /* 0x000fe40000010008 */
[----:B------:R-:W-:Y:S02]  /*0520*/  FFMA.FTZ R14, R15, R14, 0.16666397452354431152 ;  /* 0x3e2aa9f60f0e7423 */ /* 0x000fe4000001000e */
[----:B------:R-:W-:Y:S01]  /*0530*/  FFMA.FTZ R18, R19, R18, 0.041667830199003219604 ;  /* 0x3d2aabe313127423 */ /* 0x000fe20000010012 */
[----:B------:R-:W1:Y:S01]  /*0540*/  MUFU.EX2 R17, R12 ;  /* 0x0000000c00117308 */ /* 0x000e620000000800 */
[----:B------:R-:W-:-:S02]  /*0550*/  FFMA.FTZ R14, R15, R14, 0.49999994039535522461 ;  /* 0x3efffffe0f0e7423 */ /* 0x000fc4000001000e */
[----:B------:R-:W-:Y:S02]  /*0560*/  FFMA.FTZ R18, R19, R18, 0.16666397452354431152 ;  /* 0x3e2aa9f613127423 */ /* 0x000fe40000010012 */
[----:B------:R-:W-:Y:S02]  /*0570*/  FMUL R14, R15, R14 ;  /* 0x0000000e0f0e7220 */ /* 0x000fe40000400000 */
[----:B------:R-:W-:Y:S01]  /*0580*/  FFMA.FTZ R18, R19, R18, 0.49999994039535522461 ;  /* 0x3efffffe13127423 */ /* 0x000fe20000010012 */
[----:B0-----:R-:W-:Y:S01]  /*0590*/  FADD R16, R13, -1 ;  /* 0xbf8000000d107421 */ /* 0x001fe20000000000 */
[----:B------:R-:W-:Y:S02]  /*05a0*/  FFMA.FTZ R14, R15, R14, R15 ;  /* 0x0000000e0f0e7223 */ /* 0x000fe4000001000f */
[----:B------:R-:W-:Y:S02]  /*05b0*/  FMUL R18, R19, R18 ;  /* 0x0000001213127220 */ /* 0x000fe40000400000 */
[----:B------:R-:W-:-:S02]  /*05c0*/  FFMA.FTZ R13, R13, R14, R16 ;  /* 0x0000000e0d0d7223 */ /* 0x000fc40000010010 */
[----:B------:R-:W-:Y:S01]  /*05d0*/  FFMA.FTZ R18, R19, R18, R19 ;  /* 0x0000001213127223 */ /* 0x000fe20000010013 */
[----:B-1----:R-:W-:Y:S01]  /*05e0*/  FADD R20, R17, -1 ;  /* 0xbf80000011147421 */ /* 0x002fe20000000000 */
[----:B------:R-:W-:Y:S01]  /*05f0*/  @!P0 FADD R13, R13, R13 ;  /* 0x0000000d0d0d8221 */ /* 0x000fe20000000000 */
[----:B------:R-:W-:Y:S02]  /*0600*/  FSETP.NEU.AND P1, PT, R9, RZ, PT ;  /* 0x000000ff0900720b */ /* 0x000fe40003f2d000 */
[----:B------:R-:W-:Y:S01]  /*0610*/  FFMA.FTZ R17, R17, R18, R20 ;  /* 0x0000001211117223 */ /* 0x000fe20000010014 */
[----:B------:R-:W-:Y:S02]  /*0620*/  FSETP.NEU.AND P0, PT, R11, RZ, PT ;  /* 0x000000ff0b00720b */ /* 0x000fe40003f0d000 */
[----:B------:R-:W-:Y:S01]  /*0630*/  FSETP.GT.AND P3, PT, R10, 128, PT ;  /* 0x430000000a00780b */ /* 0x000fe20003f64000 */
[----:B------:R-:W-:Y:S01]  /*0640*/  @!P4 FADD R17, R17, R17 ;  /* 0x000000111111c221 */ /* 0x000fe20000000000 */
[----:B------:R-:W-:-:S02]  /*0650*/  FSETP.GT.AND P4, PT, R12, 128, PT ;  /* 0x430000000c00780b */ /* 0x000fc40003f84000 */
[----:B------:R-:W-:Y:S02]  /*0660*/  FSETP.GEU.AND P2, PT, R10, -25, PT ;  /* 0xc1c800000a00780b */ /* 0x000fe40003f4e000 */
[----:B------:R-:W-:Y:S02]  /*0670*/  FSEL R13, R13, +INF , !P3 ;  /* 0x7f8000000d0d7808 */ /* 0x000fe40005800000 */
[----:B------:R-:W-:Y:S02]  /*0680*/  FSETP.GEU.AND P3, PT, R12, -25, PT ;  /* 0xc1c800000c00780b */ /* 0x000fe40003f6e000 */
[----:B------:R-:W-:Y:S02]  /*0690*/  FSEL R17, R17, +INF , !P4 ;  /* 0x7f80000011117808 */ /* 0x000fe40006000000 */
[----:B------:R-:W-:Y:S01]  /*06a0*/  FSEL R10, R13, -1, P2 ;  /* 0xbf8000000d0a7808 */ /* 0x000fe20001000000 */
[----:B------:R-:W-:Y:S01]  /*06b0*/  @!P1 FADD R10, R9, R9 ;  /* 0x00000009090a9221 */ /* 0x000fe20000000000 */
[----:B------:R-:W-:Y:S01]  /*06c0*/  FSEL R12, R17, -1, P3 ;  /* 0xbf800000110c7808 */ /* 0x000fe20001800000 */
[----:B------:R-:W-:Y:S01]  /*06d0*/  @!P0 FADD R12, R11, R11 ;  /* 0x0000000b0b0c8221 */ /* 0x000fe20000000000 */
[----:B------:R-:W-:-:S02]  /*06e0*/  FSETP.GT.AND P1, PT, R9, RZ, PT ;  /* 0x000000ff0900720b */ /* 0x000fc40003f24000 */
[----:B------:R-:W-:Y:S02]  /*06f0*/  FSETP.GT.AND P0, PT, R11, RZ, PT ;  /* 0x000000ff0b00720b */ /* 0x000fe40003f04000 */
[----:B------:R-:W-:Y:S02]  /*0700*/  FSEL R13, R9, R10, P1 ;  /* 0x0000000a090d7208 */ /* 0x000fe40000800000 */
[----:B------:R-:W-:-:S03]  /*0710*/  FSEL R12, R11, R12, P0 ;  /* 0x0000000c0b0c7208 */ /* 0x000fc60000000000 */
[----:B------:R-:W-:Y:S02]  /*0720*/  FADD R10, R4, R13 ;  /* 0x0000000d040a7221 */ /* 0x000fe40000000000 */
[----:B------:R-:W-:Y:S02]  /*0730*/  FADD R9, R5, R12 ;  /* 0x0000000c05097221 */ /* 0x000fe40000000000 */
        /* <DEDUP_REMOVED lines=8> */
[----:B0-----:R-:W-:-:S04]  /*07c0*/  FSEL R17, R11, RZ, P0 ;  /* 0x000000ff0b117208 */ /* 0x001fc80000000000 */
[----:B------:R-:W-:Y:S02]  /*07d0*/  FSETP.NEU.AND P3, PT, R17, 128, PT ;  /* 0x430000001100780b */ /* 0x000fe40003f6d000 */
[----:B-1----:R-:W-:Y:S01]  /*07e0*/  FSEL R14, R15, RZ, P1 ;  /* 0x000000ff0f0e7208 */ /* 0x002fe20000800000 */
[C---:B------:R-:W-:Y:S01]  /*07f0*/  FFMA.FTZ R16, -R17.reuse, 0.693145751953125, R10 ;  /* 0x3f31720011107823 */ /* 0x040fe2000001010a */
[----:B------:R-:W-:-:S03]  /*0800*/  FSEL R11, R17, 127, P3 ;  /* 0x42fe0000110b7808 */ /* 0x000fc60001800000 */
[C---:B------:R-:W-:Y:S01]  /*0810*/  FFMA.FTZ R19, -R14.reuse, 0.693145751953125, R9 ;  /* 0x3f3172000e137823 */ /* 0x040fe20000010109 */
[----:B------:R-:W-:Y:S01]  /*0820*/  FFMA.FTZ R17, -R17, 1.428606765330187045e-06, R16 ;  /* 0x35bfbe8e11117823 */ /* 0x000fe20000010110 */
[C---:B------:R-:W-:Y:S02]  /*0830*/  FSETP.NEU.AND P2, PT, R14.reuse, 128, PT ;  /* 0x430000000e00780b */ /* 0x040fe40003f4d000 */
[----:B------:R-:W-:Y:S01]  /*0840*/  FFMA.FTZ R15, -R14, 1.428606765330187045e-06, R19 ;  /* 0x35bfbe8e0e0f7823 */ /* 0x000fe20000010113 */
[----:B------:R-:W-:-:S03]  /*0850*/  FFMA.FTZ R18, R17, R8, 0.0083824126049876213074 ;  /* 0x3c09566311127423 */ /* 0x000fc60000010008 */
[----:B------:R-:W-:Y:S01]  /*0860*/  FFMA.FTZ R20, R15, R8, 0.0083824126049876213074 ;  /* 0x3c0956630f147423 */ /* 0x000fe20000010008 */
[----:B------:R-:W-:Y:S01]  /*0870*/  FSEL R8, R14, 127, P2 ;  /* 0x42fe00000e087808 */ /* 0x000fe20001000000 */
[----:B------:R-:W-:Y:S02]  /*0880*/  FFMA.FTZ R14, R17, R18, 0.041667830199003219604 ;  /* 0x3d2aabe3110e7423 */ /* 0x000fe40000010012 */
[----:B------:R-:W-:Y:S01]  /*0890*/  FFMA.FTZ R20, R15, R20, 0.041667830199003219604 ;  /* 0x3d2aabe30f147423 */ /* 0x000fe20000010014 */
[----:B------:R-:W0:Y:S01]  /*08a0*/  MUFU.EX2 R18, R8 ;  /* 0x0000000800127308 */ /* 0x000e220000000800 */
[----:B------:R-:W-:Y:S02]  /*08b0*/  FFMA.FTZ R14, R17, R14, 0.16666397452354431152 ;  /* 0x3e2aa9f6110e7423 */ /* 0x000fe4000001000e */
[----:B------:R-:W-:Y:S02]  /*08c0*/  FFMA.FTZ R20, R15, R20, 0.16666397452354431152 ;  /* 0x3e2aa9f60f147423 */ /* 0x000fe40000010014 */
[----:B------:R-:W-:-:S03]  /*08d0*/  FFMA.FTZ R14, R17, R14, 0.49999994039535522461 ;  /* 0x3efffffe110e7423 */ /* 0x000fc6000001000e */
[----:B------:R-:W1:Y:S01]  /*08e0*/  MUFU.EX2 R16, R11 ;  /* 0x0000000b00107308 */ /* 0x000e620000000800 */
[----:B------:R-:W-:Y:S01]  /*08f0*/  FFMA.FTZ R20, R15, R20, 0.49999994039535522461 ;  /* 0x3efffffe0f147423 */ /* 0x000fe20000010014 */
[----:B------:R-:W-:-:S03]  /*0900*/  FMUL R14, R17, R14 ;  /* 0x0000000e110e7220 */ /* 0x000fc60000400000 */
[----:B------:R-:W-:Y:S01]  /*0910*/  FMUL R20, R15, R20 ;  /* 0x000000140f147220 */ /* 0x000fe20000400000 */
[----:B------:R-:W-:Y:S01]  /*0920*/  FFMA.FTZ R17, R17, R14, R17 ;  /* 0x0000000e11117223 */ /* 0x000fe20000010011 */
[----:B0-----:R-:W-:Y:S02]  /*0930*/  FADD R23, R18, -1 ;  /* 0xbf80000012177421 */ /* 0x001fe40000000000 */
[----:B------:R-:W-:Y:S02]  /*0940*/  FFMA.FTZ R21, R15, R20, R15 ;  /* 0x000000140f157223 */ /* 0x000fe4000001000f */
[----:B------:R-:W0:Y:S01]  /*0950*/  LDC.64 R14, c[0x0][0x218] ;  /* 0x00008600ff0e7b82 */ /* 0x000e220000000a00 */
[----:B-1----:R-:W-:Y:S01]  /*0960*/  FADD R19, R16, -1 ;  /* 0xbf80000010137421 */ /* 0x002fe20000000000 */
[----:B------:R-:W-:Y:S01]  /*0970*/  FFMA.FTZ R18, R18, R21, R23 ;  /* 0x0000001512127223 */ /* 0x000fe20000010017 */
[----:B------:R-:W-:Y:S02]  /*0980*/  FSETP.NEU.AND P0, PT, R10, RZ, PT ;  /* 0x000000ff0a00720b */ /* 0x000fe40003f0d000 */
[----:B------:R-:W-:Y:S01]  /*0990*/  FFMA.FTZ R16, R16, R17, R19 ;  /* 0x0000001110107223 */ /* 0x000fe20000010013 */
[----:B------:R-:W-:Y:S01]  /*09a0*/  FSETP.NEU.AND P1, PT, R9, RZ, PT ;  /* 0x000000ff0900720b */ /* 0x000fe20003f2d000 */
[----:B------:R-:W-:Y:S01]  /*09b0*/  @!P2 FADD R18, R18, R18 ;  /* 0x000000121212a221 */ /* 0x000fe20000000000 */
[----:B------:R-:W-:Y:S01]  /*09c0*/  FSETP.GT.AND P4, PT, R8, 128, PT ;  /* 0x430000000800780b */ /* 0x000fe20003f84000 */
[----:B------:R-:W-:Y:S01]  /*09d0*/  @!P3 FADD R16, R16, R16 ;  /* 0x000000101010b221 */ /* 0x000fe20000000000 */
[----:B------:R-:W-:-:S02]  /*09e0*/  FSETP.GT.AND P3, PT, R11, 128, PT ;  /* 0x430000000b00780b */ /* 0x000fc40003f64000 */
[----:B------:R-:W-:Y:S02]  /*09f0*/  FSETP.GEU.AND P2, PT, R8, -25, PT ;  /* 0xc1c800000800780b */ /* 0x000fe40003f4e000 */
[----:B------:R-:W-:Y:S02]  /*0a00*/  FSEL R18, R18, +INF , !P4 ;  /* 0x7f80000012127808 */ /* 0x000fe40006000000 */
[----:B------:R-:W-:Y:S02]  /*0a10*/  FSETP.GEU.AND P4, PT, R11, -25, PT ;  /* 0xc1c800000b00780b */ /* 0x000fe40003f8e000 */
[----:B------:R-:W-:Y:S01]  /*0a20*/  FSEL R16, R16, +INF , !P3 ;  /* 0x7f80000010107808 */ /* 0x000fe20005800000 */
[----:B------:R-:W-:Y:S01]  /*0a30*/  FADD R11, R10, R10 ;  /* 0x0000000a0a0b7221 */ /* 0x000fe20000000000 */
[----:B------:R-:W-:Y:S01]  /*0a40*/  FSEL R18, R18, -1, P2 ;  /* 0xbf80000012127808 */ /* 0x000fe20001000000 */
[----:B------:R-:W-:Y:S01]  /*0a50*/  @!P1 FADD R18, R9, R9 ;  /* 0x0000000909129221 */ /* 0x000fe20000000000 */
[----:B------:R-:W-:-:S02]  /*0a60*/  @P0 FSEL R11, R16, -1, P4 ;  /* 0xbf800000100b0808 */ /* 0x000fc40002000000 */
[----:B------:R-:W-:Y:S02]  /*0a70*/  FSETP.GT.AND P2, PT, R13, -R4, PT ;  /* 0x800000040d00720b */ /* 0x000fe40003f44000 */
[----:B------:R-:W-:Y:S01]  /*0a80*/  FSETP.GT.AND P0, PT, R12, -R5, PT ;  /* 0x800000050c00720b */ /* 0x000fe20003f04000 */
[----:B0-----:R-:W-:Y:S01]  /*0a90*/  IMAD.WIDE R14, R0, 0x4, R14 ;  /* 0x00000004000e7825 */ /* 0x001fe200078e020e */
[----:B------:R-:W-:Y:S02]  /*0aa0*/  FSEL R8, R10, R11, P2 ;  /* 0x0000000b0a087208 */ /* 0x000fe40001000000 */
[----:B------:R-:W-:Y:S01]  /*0ab0*/  FSEL R9, R9, R18, P0 ;  /* 0x0000001209097208 */ /* 0x000fe20000000000 */
[----:B------:R-:W-:Y:S04]  /*0ac0*/  STG.E.64 desc[UR4][R2.64], R6 ;  /* 0x0000000602007986 */ /* 0x000fe8000c101b04 */
[----:B------:R-:W-:Y:S01]  /*0ad0*/  STG.E.64 desc[UR4][R14.64], R8 ;  /* 0x000000080e007986 */ /* 0x000fe2000c101b04 */
[----:B------:R-:W-:Y:S05]  /*0ae0*/  EXIT ;  /* 0x000000000000794d */ /* 0x000fea0003800000 */
.L_x_0:
[----:B------:R-:W-:-:S00]  /*0af0*/  BRA `(.L_x_0) ;  /* 0xfffffffc00fc7947 */ /* 0x000fc0000383ffff */
[----:B------:R-:W-:-:S00]  /*0b00*/  NOP ;  /* 0x0000000000007918 */ /* 0x000fc00000000000 */
[----:B------:R-:W-:-:S00]  /*0b10*/  NOP ;  /* 0x0000000000007918 */ /* 0x000fc00000000000 */
[----:B------:R-:W-:-:S00]  /*0b20*/  NOP ;  /* 0x0000000000007918 */ /* 0x000fc00000000000 */
[----:B------:R-:W-:-:S00]  /*0b30*/  NOP ;  /* 0x0000000000007918 */ /* 0x000fc00000000000 */
[----:B------:R-:W-:-:S00]  /*0b40*/  NOP ;  /* 0x0000000000007918 */ /* 0x000fc00000000000 */
[----:B------:R-:W-:-:S00]  /*0b50*/  NOP ;  /* 0x0000000000007918 */ /* 0x000fc00000000000 */
[----:B------:R-:W-:-:S00]  /*0b60*/  NOP ;  /* 0x0000000000007918 */ /* 0x000fc00000000000 */
[----:B------:R-:W-:-:S00]  /*0b70*/  NOP ;  /* 0x0000000000007918 */ /* 0x000fc00000000000 */
.L_x_1:


//--------------------- .nv.global.init           --------------------------
	.section	.nv.global.init,"aw",@progbits
.nv.global.init:
	.type		_$_str,@object
	.size		_$_str,(_$_str_$_2 - _$_str)
_$_str:
        /*0000*/ 	.byte	0x5f, 0x5f, 0x43, 0x55, 0x44, 0x41, 0x5f, 0x46, 0x54, 0x5a, 0x00
	.type		_$_str_$_2,@object
	.size		_$_str_$_2,(.L_1 - _$_str_$_2)
_$_str_$_2:
        /*000b*/ 	.byte	0x5f, 0x5f, 0x43, 0x55, 0x44, 0x41, 0x5f, 0x50, 0x52, 0x45, 0x43, 0x5f, 0x53, 0x51, 0x52, 0x54
        /*001b*/ 	.byte	0x00
.L_1:


//--------------------- .nv.constant0.triton_poi_fused__native_batch_norm_legit_no_training_add_convolution_elu_22 --------------------------
	.section	.nv.constant0.triton_poi_fused__native_batch_norm_legit_no_training_add_convolution_elu_22,"a",@progbits
	.sectionflags	@""
	.align	4
.nv.constant0.triton_poi_fused__native_batch_norm_legit_no_training_add_convolution_elu_22:
	.zero		596
